//
// Generated by NVIDIA NVVM Compiler
//
// Compiler Build ID: CL-36424714
// Cuda compilation tools, release 13.0, V13.0.88
// Based on NVVM 20.0.0
//

.version 9.0
.target sm_100
.address_size 64

	// .globl	_Z20crackPasswordsKernelPKcS0_S0_S0_Pciii

.visible .entry _Z20crackPasswordsKernelPKcS0_S0_S0_Pciii(
	.param .u64 .ptr .align 1 _Z20crackPasswordsKernelPKcS0_S0_S0_Pciii_param_0,
	.param .u64 .ptr .align 1 _Z20crackPasswordsKernelPKcS0_S0_S0_Pciii_param_1,
	.param .u64 .ptr .align 1 _Z20crackPasswordsKernelPKcS0_S0_S0_Pciii_param_2,
	.param .u64 .ptr .align 1 _Z20crackPasswordsKernelPKcS0_S0_S0_Pciii_param_3,
	.param .u64 .ptr .align 1 _Z20crackPasswordsKernelPKcS0_S0_S0_Pciii_param_4,
	.param .u32 _Z20crackPasswordsKernelPKcS0_S0_S0_Pciii_param_5,
	.param .u32 _Z20crackPasswordsKernelPKcS0_S0_S0_Pciii_param_6,
	.param .u32 _Z20crackPasswordsKernelPKcS0_S0_S0_Pciii_param_7
)
{
	.reg .pred 	%p<9>;
	.reg .b16 	%rs<27>;
	.reg .b32 	%r<15>;
	.reg .b64 	%rd<33>;

	ld.param.u64 	%rd17, [_Z20crackPasswordsKernelPKcS0_S0_S0_Pciii_param_1];
	ld.param.u64 	%rd18, [_Z20crackPasswordsKernelPKcS0_S0_S0_Pciii_param_2];
	ld.param.u64 	%rd19, [_Z20crackPasswordsKernelPKcS0_S0_S0_Pciii_param_3];
	ld.param.u64 	%rd20, [_Z20crackPasswordsKernelPKcS0_S0_S0_Pciii_param_4];
	ld.param.u32 	%r9, [_Z20crackPasswordsKernelPKcS0_S0_S0_Pciii_param_5];
	ld.param.u32 	%r7, [_Z20crackPasswordsKernelPKcS0_S0_S0_Pciii_param_6];
	ld.param.u32 	%r8, [_Z20crackPasswordsKernelPKcS0_S0_S0_Pciii_param_7];
	cvta.to.global.u64 	%rd1, %rd20;
	mov.u32 	%r10, %ctaid.x;
	mov.u32 	%r11, %ntid.x;
	mov.u32 	%r12, %tid.x;
	mad.lo.s32 	%r1, %r10, %r11, %r12;
	setp.ge.s32 	%p1, %r1, %r9;
	@%p1 bra 	$L__BB0_12;
	cvta.to.global.u64 	%rd2, %rd17;
	add.s32 	%r2, %r8, 1;
	mad.lo.s32 	%r3, %r1, %r8, %r1;
	setp.lt.s32 	%p2, %r7, 1;
	@%p2 bra 	$L__BB0_11;
	cvt.s64.s32 	%rd21, %r3;
	add.s64 	%rd3, %rd2, %rd21;
	ld.global.u8 	%rs1, [%rd3];
	cvta.to.global.u64 	%rd4, %rd18;
	mov.b32 	%r14, 0;
	mov.u16 	%rs23, %rs1;
	bra.uni 	$L__BB0_4;
$L__BB0_3:
	add.s32 	%r14, %r14, 1;
	setp.eq.s32 	%p7, %r14, %r7;
	mov.u16 	%rs23, %rs25;
	@%p7 bra 	$L__BB0_11;
$L__BB0_4:
	setp.eq.s16 	%p3, %rs1, 0;
	mul.lo.s32 	%r6, %r14, %r2;
	cvt.s64.s32 	%rd22, %r6;
	add.s64 	%rd30, %rd4, %rd22;
	mov.b16 	%rs7, 0;
	mov.u16 	%rs25, %rs7;
	mov.u16 	%rs26, %rs7;
	@%p3 bra 	$L__BB0_8;
	mov.u16 	%rs24, %rs23;
	mov.u64 	%rd29, %rd3;
$L__BB0_6:
	ld.global.u8 	%rs9, [%rd30];
	and.b16  	%rs10, %rs24, 255;
	setp.ne.s16 	%p4, %rs10, %rs9;
	mov.u16 	%rs25, %rs23;
	mov.u16 	%rs26, %rs24;
	@%p4 bra 	$L__BB0_8;
	add.s64 	%rd8, %rd29, 1;
	add.s64 	%rd30, %rd30, 1;
	ld.global.u8 	%rs24, [%rd29+1];
	setp.ne.s16 	%p5, %rs24, 0;
	mov.u64 	%rd29, %rd8;
	mov.u16 	%rs26, %rs7;
	@%p5 bra 	$L__BB0_6;
$L__BB0_8:
	ld.global.u8 	%rs12, [%rd30];
	and.b16  	%rs13, %rs26, 255;
	setp.ne.s16 	%p6, %rs13, %rs12;
	@%p6 bra 	$L__BB0_3;
	cvta.to.global.u64 	%rd27, %rd19;
	add.s64 	%rd32, %rd27, %rd22;
	add.s64 	%rd31, %rd1, %rd21;
$L__BB0_10:
	add.s64 	%rd15, %rd32, 1;
	ld.global.u8 	%rs22, [%rd32];
	add.s64 	%rd16, %rd31, 1;
	st.global.u8 	[%rd31], %rs22;
	setp.eq.s16 	%p8, %rs22, 0;
	mov.u64 	%rd31, %rd16;
	mov.u64 	%rd32, %rd15;
	@%p8 bra 	$L__BB0_12;
	bra.uni 	$L__BB0_10;
$L__BB0_11:
	cvt.s64.s32 	%rd23, %r3;
	add.s64 	%rd24, %rd1, %rd23;
	mov.b16 	%rs14, 78;
	st.global.u8 	[%rd24], %rs14;
	mov.b16 	%rs15, 79;
	st.global.u8 	[%rd24+1], %rs15;
	mov.b16 	%rs16, 84;
	st.global.u8 	[%rd24+2], %rs16;
	mov.b16 	%rs17, 95;
	st.global.u8 	[%rd24+3], %rs17;
	mov.b16 	%rs18, 70;
	st.global.u8 	[%rd24+4], %rs18;
	st.global.u8 	[%rd24+5], %rs15;
	mov.b16 	%rs19, 85;
	st.global.u8 	[%rd24+6], %rs19;
	st.global.u8 	[%rd24+7], %rs14;
	mov.b16 	%rs20, 68;
	st.global.u8 	[%rd24+8], %rs20;
	mov.b16 	%rs21, 0;
	st.global.u8 	[%rd24+9], %rs21;
$L__BB0_12:
	ret;

}


// ===== COMPILED SASS (sm_100) =====

	.target	sm_100

	.elftype	@"ET_EXEC"


//--------------------- .note.nv.tkinfo           --------------------------
	.section	.note.nv.tkinfo,"",@"SHT_NOTE"
	.sectionflags	@"SHF_NOTE_NV_TKINFO"
	.tkinfo
        /*0018*/ 	.word	0x00000002
        /*0030*/ 	.string	""
        /*0030*/ 	.string	"ptxas"
        /*0030*/ 	.string	"Cuda compilation tools, release 13.0, V13.0.88"
        /*0030*/ 	.string	"Build cuda_13.0.r13.0/compiler.36424714_0"
        /*0030*/ 	.string	"-arch sm_100 -m 64 "



//--------------------- .note.nv.cuinfo           --------------------------
	.section	.note.nv.cuinfo,"",@"SHT_NOTE"
	.sectionflags	@"SHF_NOTE_NV_CUINFO"
        /*0018*/ 	.short	0x0002
        /*001a*/ 	.short	0x0064
        /*001c*/ 	.short	0x0082
	.zero		2


//--------------------- .nv.info                  --------------------------
	.section	.nv.info,"",@"SHT_CUDA_INFO"
	.align	4


	//----- nvinfo : EIATTR_REGCOUNT
	.align		4
        /*0000*/ 	.byte	0x04, 0x2f
        /*0002*/ 	.short	(.L_1 - .L_0)
	.align		4
.L_0:
        /*0004*/ 	.word	index@(_Z20crackPasswordsKernelPKcS0_S0_S0_Pciii)
        /*0008*/ 	.word	0x00000014


	//----- nvinfo : EIATTR_FRAME_SIZE
	.align		4
.L_1:
        /*000c*/ 	.byte	0x04, 0x11
        /*000e*/ 	.short	(.L_3 - .L_2)
	.align		4
.L_2:
        /*0010*/ 	.word	index@(_Z20crackPasswordsKernelPKcS0_S0_S0_Pciii)
        /*0014*/ 	.word	0x00000000


	//----- nvinfo : EIATTR_MIN_STACK_SIZE
	.align		4
.L_3:
        /*0018*/ 	.byte	0x04, 0x12
        /*001a*/ 	.short	(.L_5 - .L_4)
	.align		4
.L_4:
        /*001c*/ 	.word	index@(_Z20crackPasswordsKernelPKcS0_S0_S0_Pciii)
        /*0020*/ 	.word	0x00000000
.L_5:


//--------------------- .nv.compat                --------------------------
	.section	.nv.compat,"",@"SHT_CUDA_COMPAT_INFO"
	.align	4
        /*0000*/ 	.byte	0x02, 0x09, 0x00, 0x00, 0x02, 0x02, 0x01, 0x00, 0x02, 0x05, 0x05, 0x00, 0x03, 0x07, 0x01, 0x01
        /*0010*/ 	.byte	0x02, 0x03, 0x00, 0x00, 0x02, 0x06, 0x01, 0x00, 0x04, 0x0b, 0x08, 0x00, 0x09, 0x00, 0x00, 0x00
        /*0020*/ 	.byte	0x00, 0x00, 0x00, 0x00


//--------------------- .nv.info._Z20crackPasswordsKernelPKcS0_S0_S0_Pciii --------------------------
	.section	.nv.info._Z20crackPasswordsKernelPKcS0_S0_S0_Pciii,"",@"SHT_CUDA_INFO"
	.sectionflags	@""
	.align	4


	//----- nvinfo : EIATTR_CUDA_API_VERSION
	.align		4
        /*0000*/ 	.byte	0x04, 0x37
        /*0002*/ 	.short	(.L_7 - .L_6)
.L_6:
        /*0004*/ 	.word	0x00000082


	//----- nvinfo : EIATTR_KPARAM_INFO
	.align		4
.L_7:
        /*0008*/ 	.byte	0x04, 0x17
        /*000a*/ 	.short	(.L_9 - .L_8)
.L_8:
        /*000c*/ 	.word	0x00000000
        /*0010*/ 	.short	0x0007
        /*0012*/ 	.short	0x0030
        /*0014*/ 	.byte	0x00, 0xf0, 0x11, 0x00


	//----- nvinfo : EIATTR_KPARAM_INFO
	.align		4
.L_9:
        /*0018*/ 	.byte	0x04, 0x17
        /*001a*/ 	.short	(.L_11 - .L_10)
.L_10:
        /*001c*/ 	.word	0x00000000
        /*0020*/ 	.short	0x0006
        /*0022*/ 	.short	0x002c
        /*0024*/ 	.byte	0x00, 0xf0, 0x11, 0x00


	//----- nvinfo : EIATTR_KPARAM_INFO
	.align		4
.L_11:
        /*0028*/ 	.byte	0x04, 0x17
        /*002a*/ 	.short	(.L_13 - .L_12)
.L_12:
        /*002c*/ 	.word	0x00000000
        /*0030*/ 	.short	0x0005
        /*0032*/ 	.short	0x0028
        /*0034*/ 	.byte	0x00, 0xf0, 0x11, 0x00


	//----- nvinfo : EIATTR_KPARAM_INFO
	.align		4
.L_13:
        /*0038*/ 	.byte	0x04, 0x17
        /*003a*/ 	.short	(.L_15 - .L_14)
.L_14:
        /*003c*/ 	.word	0x00000000
        /*0040*/ 	.short	0x0004
        /*0042*/ 	.short	0x0020
        /*0044*/ 	.byte	0x00, 0xf5, 0x21, 0x00


	//----- nvinfo : EIATTR_KPARAM_INFO
	.align		4
.L_15:
        /*0048*/ 	.byte	0x04, 0x17
        /*004a*/ 	.short	(.L_17 - .L_16)
.L_16:
        /*004c*/ 	.word	0x00000000
        /*0050*/ 	.short	0x0003
        /*0052*/ 	.short	0x0018
        /*0054*/ 	.byte	0x00, 0xf5, 0x21, 0x00


	//----- nvinfo : EIATTR_KPARAM_INFO
	.align		4
.L_17:
        /*0058*/ 	.byte	0x04, 0x17
        /*005a*/ 	.short	(.L_19 - .L_18)
.L_18:
        /*005c*/ 	.word	0x00000000
        /*0060*/ 	.short	0x0002
        /*0062*/ 	.short	0x0010
        /*0064*/ 	.byte	0x00, 0xf5, 0x21, 0x00


	//----- nvinfo : EIATTR_KPARAM_INFO
	.align		4
.L_19:
        /*0068*/ 	.byte	0x04, 0x17
        /*006a*/ 	.short	(.L_21 - .L_20)
.L_20:
        /*006c*/ 	.word	0x00000000
        /*0070*/ 	.short	0x0001
        /*0072*/ 	.short	0x0008
        /*0074*/ 	.byte	0x00, 0xf5, 0x21, 0x00


	//----- nvinfo : EIATTR_KPARAM_INFO
	.align		4
.L_21:
        /*0078*/ 	.byte	0x04, 0x17
        /*007a*/ 	.short	(.L_23 - .L_22)
.L_22:
        /*007c*/ 	.word	0x00000000
        /*0080*/ 	.short	0x0000
        /*0082*/ 	.short	0x0000
        /*0084*/ 	.byte	0x00, 0xf5, 0x21, 0x00


	//----- nvinfo : EIATTR_SPARSE_MMA_MASK
	.align		4
.L_23:
        /*0088*/ 	.byte	0x03, 0x50
        /*008a*/ 	.short	0x0000


	//----- nvinfo : EIATTR_MAXREG_COUNT
	.align		4
        /*008c*/ 	.byte	0x03, 0x1b
        /*008e*/ 	.short	0x00ff


	//----- nvinfo : EIATTR_MERCURY_ISA_VERSION
	.align		4
        /*0090*/ 	.byte	0x03, 0x5f
        /*0092*/ 	.short	0x0101


	//----- nvinfo : EIATTR_VRC_CTA_INIT_COUNT
	.align		4
        /*0094*/ 	.byte	0x02, 0x4a
	.zero		1
	.zero		1


	//----- nvinfo : EIATTR_EXIT_INSTR_OFFSETS
	.align		4
        /*0098*/ 	.byte	0x04, 0x1c
        /*009a*/ 	.short	(.L_25 - .L_24)


	//   ....[0]....
.L_24:
        /*009c*/ 	.word	0x00000070


	//   ....[1]....
        /*00a0*/ 	.word	0x00000590


	//   ....[2]....
        /*00a4*/ 	.word	0x000006b0


	//----- nvinfo : EIATTR_CRS_STACK_SIZE
	.align		4
.L_25:
        /*00a8*/ 	.byte	0x04, 0x1e
        /*00aa*/ 	.short	(.L_27 - .L_26)
.L_26:
        /*00ac*/ 	.word	0x00000000


	//----- nvinfo : EIATTR_CBANK_PARAM_SIZE
	.align		4
.L_27:
        /*00b0*/ 	.byte	0x03, 0x19
        /*00b2*/ 	.short	0x0034


	//----- nvinfo : EIATTR_PARAM_CBANK
	.align		4
        /*00b4*/ 	.byte	0x04, 0x0a
        /*00b6*/ 	.short	(.L_29 - .L_28)
	.align		4
.L_28:
        /*00b8*/ 	.word	index@(.nv.constant0._Z20crackPasswordsKernelPKcS0_S0_S0_Pciii)
        /*00bc*/ 	.short	0x0380
        /*00be*/ 	.short	0x0034


	//----- nvinfo : EIATTR_SW_WAR
	.align		4
.L_29:
        /*00c0*/ 	.byte	0x04, 0x36
        /*00c2*/ 	.short	(.L_31 - .L_30)
.L_30:
        /*00c4*/ 	.word	0x00000008
.L_31:


//--------------------- .nv.callgraph             --------------------------
	.section	.nv.callgraph,"",@"SHT_CUDA_CALLGRAPH"
	.align	4
	.sectionentsize	8
	.align		4
        /*0000*/ 	.word	0x00000000
	.align		4
        /*0004*/ 	.word	0xffffffff
	.align		4
        /*0008*/ 	.word	0x00000000
	.align		4
        /*000c*/ 	.word	0xfffffffe
	.align		4
        /*0010*/ 	.word	0x00000000
	.align		4
        /*0014*/ 	.word	0xfffffffd
	.align		4
        /*0018*/ 	.word	0x00000000
	.align		4
        /*001c*/ 	.word	0xfffffffc


//--------------------- .text._Z20crackPasswordsKernelPKcS0_S0_S0_Pciii --------------------------
	.section	.text._Z20crackPasswordsKernelPKcS0_S0_S0_Pciii,"ax",@progbits
	.align	128
        .global         _Z20crackPasswordsKernelPKcS0_S0_S0_Pciii
        .type           _Z20crackPasswordsKernelPKcS0_S0_S0_Pciii,@function
        .size           _Z20crackPasswordsKernelPKcS0_S0_S0_Pciii,(.L_x_9 - _Z20crackPasswordsKernelPKcS0_S0_S0_Pciii)
        .other          _Z20crackPasswordsKernelPKcS0_S0_S0_Pciii,@"STO_CUDA_ENTRY STV_DEFAULT"
_Z20crackPasswordsKernelPKcS0_S0_S0_Pciii:
.text._Z20crackPasswordsKernelPKcS0_S0_S0_Pciii:
[----:B------:R-:W-:Y:S01]  /*0000*/  LDC R1, c[0x0][0x37c] ;  /* 0x0000df00ff017b82 */ /* 0x000fe20000000800 */
[----:B------:R-:W0:Y:S07]  /*0010*/  S2R R3, SR_TID.X ;  /* 0x0000000000037919 */ /* 0x000e2e0000002100 */
[----:B------:R-:W0:Y:S01]  /*0020*/  S2UR UR4, SR_CTAID.X ;  /* 0x00000000000479c3 */ /* 0x000e220000002500 */
[----:B------:R-:W1:Y:S07]  /*0030*/  LDCU UR5, c[0x0][0x3a8] ;  /* 0x00007500ff0577ac */ /* 0x000e6e0008000800 */
[----:B------:R-:W0:Y:S02]  /*0040*/  LDC R4, c[0x0][0x360] ;  /* 0x0000d800ff047b82 */ /* 0x000e240000000800 */
[----:B0-----:R-:W-:-:S05]  /*0050*/  IMAD R4, R4, UR4, R3 ;  /* 0x0000000404047c24 */ /* 0x001fca000f8e0203 */
[----:B-1----:R-:W-:-:S13]  /*0060*/  ISETP.GE.AND P0, PT, R4, UR5, PT ;  /* 0x0000000504007c0c */ /* 0x002fda000bf06270 */
[----:B------:R-:W-:Y:S05]  /*0070*/  @P0 EXIT ;  /* 0x000000000000094d */ /* 0x000fea0003800000 */
[----:B------:R-:W0:Y:S01]  /*0080*/  LDCU UR5, c[0x0][0x3ac] ;  /* 0x00007580ff0577ac */ /* 0x000e220008000800 */
[----:B------:R-:W-:Y:S01]  /*0090*/  BSSY.RECONVERGENT B0, `(.L_x_0) ;  /* 0x0000039000007945 */ /* 0x000fe20003800200 */
[----:B------:R-:W1:Y:S01]  /*00a0*/  LDCU UR4, c[0x0][0x3b0] ;  /* 0x00007600ff0477ac */ /* 0x000e620008000800 */
[----:B------:R-:W2:Y:S01]  /*00b0*/  LDCU.64 UR6, c[0x0][0x358] ;  /* 0x00006b00ff0677ac */ /* 0x000ea20008000a00 */
[----:B0-----:R-:W-:Y:S01]  /*00c0*/  UISETP.GE.AND UP0, UPT, UR5, 0x1, UPT ;  /* 0x000000010500788c */ /* 0x001fe2000bf06270 */
[----:B-1----:R-:W-:-:S08]  /*00d0*/  IMAD R4, R4, UR4, R4 ;  /* 0x0000000404047c24 */ /* 0x002fd0000f8e0204 */
[----:B--2---:R-:W-:Y:S05]  /*00e0*/  BRA.U !UP0, `(.L_x_1) ;  /* 0x0000000108cc7547 */ /* 0x004fea000b800000 */
[----:B------:R-:W0:Y:S01]  /*00f0*/  LDCU.64 UR8, c[0x0][0x388] ;  /* 0x00007100ff0877ac */ /* 0x000e220008000a00 */
[----:B------:R-:W-:Y:S02]  /*0100*/  SHF.R.S32.HI R0, RZ, 0x1f, R4 ;  /* 0x0000001fff007819 */ /* 0x000fe40000011404 */
[----:B0-----:R-:W-:-:S04]  /*0110*/  IADD3 R2, P0, PT, R4, UR8, RZ ;  /* 0x0000000804027c10 */ /* 0x001fc8000ff1e0ff */
[----:B------:R-:W-:-:S05]  /*0120*/  IADD3.X R3, PT, PT, R0, UR9, RZ, P0, !PT ;  /* 0x0000000900037c10 */ /* 0x000fca00087fe4ff */
[----:B------:R-:W2:Y:S01]  /*0130*/  LDG.E.U8 R17, desc[UR6][R2.64] ;  /* 0x0000000602117981 */ /* 0x000ea2000c1e1100 */
[----:B------:R-:W-:Y:S01]  /*0140*/  IMAD.MOV.U32 R8, RZ, RZ, RZ ;  /* 0x000000ffff087224 */ /* 0x000fe200078e00ff */
[----:B------:R-:W-:Y:S01]  /*0150*/  UIADD3 UR4, UPT, UPT, UR4, 0x1, URZ ;  /* 0x0000000104047890 */ /* 0x000fe2000fffe0ff */
[----:B--2---:R-:W-:-:S11]  /*0160*/  PRMT R9, R17, 0x7610, R9 ;  /* 0x0000761011097816 */ /* 0x004fd60000000009 */
.L_x_6:
[----:B------:R-:W0:Y:S01]  /*0170*/  LDCU.64 UR8, c[0x0][0x390] ;  /* 0x00007200ff0877ac */ /* 0x000e220008000a00 */
[----:B------:R-:W-:Y:S01]  /*0180*/  ISETP.NE.AND P0, PT, R17, RZ, PT ;  /* 0x000000ff1100720c */ /* 0x000fe20003f05270 */
[----:B------:R-:W-:Y:S01]  /*0190*/  IMAD R16, R8, UR4, RZ ;  /* 0x0000000408107c24 */ /* 0x000fe2000f8e02ff */
[----:B------:R-:W-:Y:S01]  /*01a0*/  BSSY.RECONVERGENT B1, `(.L_x_2) ;  /* 0x000001c000017945 */ /* 0x000fe20003800200 */
[----:B------:R-:W-:Y:S02]  /*01b0*/  PRMT R9, R9, 0x5410, RZ ;  /* 0x0000541009097816 */ /* 0x000fe400000000ff */
[----:B------:R-:W-:Y:S02]  /*01c0*/  PRMT R10, RZ, 0x7610, R10 ;  /* 0x00007610ff0a7816 */ /* 0x000fe4000000000a */
[----:B------:R-:W-:Y:S02]  /*01d0*/  SHF.R.S32.HI R5, RZ, 0x1f, R16 ;  /* 0x0000001fff057819 */ /* 0x000fe40000011410 */
[----:B0-----:R-:W-:-:S04]  /*01e0*/  IADD3 R14, P1, PT, R16, UR8, RZ ;  /* 0x00000008100e7c10 */ /* 0x001fc8000ff3e0ff */
[----:B------:R-:W-:Y:S01]  /*01f0*/  IADD3.X R15, PT, PT, R5, UR9, RZ, P1, !PT ;  /* 0x00000009050f7c10 */ /* 0x000fe20008ffe4ff */
[----:B------:R-:W-:Y:S08]  /*0200*/  @!P0 BRA `(.L_x_3) ;  /* 0x0000000000548947 */ /* 0x000ff00003800000 */
[----:B------:R-:W-:Y:S01]  /*0210*/  PRMT R10, R9, 0x7610, R10 ;  /* 0x00007610090a7816 */ /* 0x000fe2000000000a */
[----:B------:R-:W-:Y:S02]  /*0220*/  IMAD.MOV.U32 R13, RZ, RZ, R2 ;  /* 0x000000ffff0d7224 */ /* 0x000fe400078e0002 */
[----:B------:R-:W-:-:S07]  /*0230*/  IMAD.MOV.U32 R12, RZ, RZ, R3 ;  /* 0x000000ffff0c7224 */ /* 0x000fce00078e0003 */
.L_x_4:
[----:B------:R-:W-:Y:S02]  /*0240*/  IMAD.MOV.U32 R6, RZ, RZ, R14 ;  /* 0x000000ffff067224 */ /* 0x000fe400078e000e */
[----:B------:R-:W-:-:S05]  /*0250*/  IMAD.MOV.U32 R7, RZ, RZ, R15 ;  /* 0x000000ffff077224 */ /* 0x000fca00078e000f */
[----:B------:R-:W2:Y:S01]  /*0260*/  LDG.E.U8 R6, desc[UR6][R6.64] ;  /* 0x0000000606067981 */ /* 0x000ea2000c1e1100 */
[----:B------:R-:W-:Y:S02]  /*0270*/  LOP3.LUT R11, R10, 0xff, RZ, 0xc0, !PT ;  /* 0x000000ff0a0b7812 */ /* 0x000fe400078ec0ff */
[----:B------:R-:W-:Y:S02]  /*0280*/  PRMT R9, R9, 0x5410, R9 ;  /* 0x0000541009097816 */ /* 0x000fe40000000009 */
[----:B--2---:R-:W-:-:S13]  /*0290*/  ISETP.NE.AND P0, PT, R11, R6, PT ;  /* 0x000000060b00720c */ /* 0x004fda0003f05270 */
[----:B------:R-:W-:Y:S05]  /*02a0*/  @P0 BRA `(.L_x_3) ;  /* 0x00000000002c0947 */ /* 0x000fea0003800000 */
[----:B------:R-:W-:Y:S02]  /*02b0*/  IMAD.MOV.U32 R6, RZ, RZ, R13 ;  /* 0x000000ffff067224 */ /* 0x000fe400078e000d */
[----:B------:R-:W-:-:S05]  /*02c0*/  IMAD.MOV.U32 R7, RZ, RZ, R12 ;  /* 0x000000ffff077224 */ /* 0x000fca00078e000c */
[----:B------:R-:W2:Y:S01]  /*02d0*/  LDG.E.U8 R10, desc[UR6][R6.64+0x1] ;  /* 0x00000106060a7981 */ /* 0x000ea2000c1e1100 */
[----:B------:R-:W-:Y:S02]  /*02e0*/  IADD3 R11, P1, PT, R13, 0x1, RZ ;  /* 0x000000010d0b7810 */ /* 0x000fe40007f3e0ff */
[----:B------:R-:W-:-:S03]  /*02f0*/  IADD3 R14, P2, PT, R14, 0x1, RZ ;  /* 0x000000010e0e7810 */ /* 0x000fc60007f5e0ff */
[----:B------:R-:W-:Y:S02]  /*0300*/  IMAD.X R12, RZ, RZ, R12, P1 ;  /* 0x000000ffff0c7224 */ /* 0x000fe400008e060c */
[----:B------:R-:W-:Y:S02]  /*0310*/  IMAD.X R15, RZ, RZ, R15, P2 ;  /* 0x000000ffff0f7224 */ /* 0x000fe400010e060f */
[----:B------:R-:W-:Y:S01]  /*0320*/  IMAD.MOV.U32 R13, RZ, RZ, R11 ;  /* 0x000000ffff0d7224 */ /* 0x000fe200078e000b */
[----:B--2---:R-:W-:-:S13]  /*0330*/  ISETP.NE.AND P0, PT, R10, RZ, PT ;  /* 0x000000ff0a00720c */ /* 0x004fda0003f05270 */
[----:B------:R-:W-:Y:S05]  /*0340*/  @P0 BRA `(.L_x_4) ;  /* 0xfffffffc00bc0947 */ /* 0x000fea000383ffff */
[----:B------:R-:W-:-:S07]  /*0350*/  PRMT R10, RZ, 0x7610, R10 ;  /* 0x00007610ff0a7816 */ /* 0x000fce000000000a */
.L_x_3:
[----:B------:R-:W-:Y:S05]  /*0360*/  BSYNC.RECONVERGENT B1 ;  /* 0x0000000000017941 */ /* 0x000fea0003800200 */
.L_x_2:
[----:B------:R-:W-:Y:S02]  /*0370*/  IMAD.MOV.U32 R6, RZ, RZ, R14 ;  /* 0x000000ffff067224 */ /* 0x000fe400078e000e */
[----:B------:R-:W-:-:S05]  /*0380*/  IMAD.MOV.U32 R7, RZ, RZ, R15 ;  /* 0x000000ffff077224 */ /* 0x000fca00078e000f */
[----:B------:R-:W2:Y:S01]  /*0390*/  LDG.E.U8 R6, desc[UR6][R6.64] ;  /* 0x0000000606067981 */ /* 0x000ea2000c1e1100 */
[----:B------:R-:W-:-:S04]  /*03a0*/  LOP3.LUT R11, R10, 0xff, RZ, 0xc0, !PT ;  /* 0x000000ff0a0b7812 */ /* 0x000fc800078ec0ff */
[----:B--2---:R-:W-:-:S13]  /*03b0*/  ISETP.NE.AND P0, PT, R11, R6, PT ;  /* 0x000000060b00720c */ /* 0x004fda0003f05270 */
[----:B------:R-:W-:Y:S05]  /*03c0*/  @!P0 BRA `(.L_x_5) ;  /* 0x0000000000748947 */ /* 0x000fea0003800000 */
[----:B------:R-:W0:Y:S01]  /*03d0*/  LDCU UR5, c[0x0][0x3ac] ;  /* 0x00007580ff0577ac */ /* 0x000e220008000800 */
[----:B------:R-:W-:Y:S01]  /*03e0*/  VIADD R8, R8, 0x1 ;  /* 0x0000000108087836 */ /* 0x000fe20000000000 */
[----:B------:R-:W-:-:S04]  /*03f0*/  PRMT R9, R9, 0x7632, R9 ;  /* 0x0000763209097816 */ /* 0x000fc80000000009 */
[----:B0-----:R-:W-:-:S13]  /*0400*/  ISETP.NE.AND P0, PT, R8, UR5, PT ;  /* 0x0000000508007c0c */ /* 0x001fda000bf05270 */
[----:B------:R-:W-:Y:S05]  /*0410*/  @P0 BRA `(.L_x_6) ;  /* 0xfffffffc00540947 */ /* 0x000fea000383ffff */
.L_x_1:
[----:B------:R-:W-:Y:S05]  /*0420*/  BSYNC.RECONVERGENT B0 ;  /* 0x0000000000007941 */ /* 0x000fea0003800200 */
.L_x_0:
[----:B------:R-:W0:Y:S01]  /*0430*/  LDCU.64 UR8, c[0x0][0x3a0] ;  /* 0x00007400ff0877ac */ /* 0x000e220008000a00 */
[----:B------:R-:W-:Y:S02]  /*0440*/  IMAD.MOV.U32 R0, RZ, RZ, 0x4e ;  /* 0x0000004eff007424 */ /* 0x000fe400078e00ff */
[----:B------:R-:W-:Y:S02]  /*0450*/  IMAD.MOV.U32 R5, RZ, RZ, 0x4f ;  /* 0x0000004fff057424 */ /* 0x000fe400078e00ff */
[----:B------:R-:W-:Y:S02]  /*0460*/  IMAD.MOV.U32 R9, RZ, RZ, 0x44 ;  /* 0x00000044ff097424 */ /* 0x000fe400078e00ff */
[----:B------:R-:W-:Y:S02]  /*0470*/  IMAD.MOV.U32 R6, RZ, RZ, 0x5f ;  /* 0x0000005fff067424 */ /* 0x000fe400078e00ff */
[----:B------:R-:W-:Y:S02]  /*0480*/  IMAD.MOV.U32 R7, RZ, RZ, 0x46 ;  /* 0x00000046ff077424 */ /* 0x000fe400078e00ff */
[----:B------:R-:W-:Y:S01]  /*0490*/  IMAD.MOV.U32 R8, RZ, RZ, 0x55 ;  /* 0x00000055ff087424 */ /* 0x000fe200078e00ff */
[----:B0-----:R-:W-:-:S04]  /*04a0*/  IADD3 R2, P0, PT, R4, UR8, RZ ;  /* 0x0000000804027c10 */ /* 0x001fc8000ff1e0ff */
[----:B------:R-:W-:Y:S02]  /*04b0*/  LEA.HI.X.SX32 R3, R4, UR9, 0x1, P0 ;  /* 0x0000000904037c11 */ /* 0x000fe400080f0eff */
[----:B------:R-:W-:Y:S01]  /*04c0*/  PRMT R4, R5, 0x7610, R4 ;  /* 0x0000761005047816 */ /* 0x000fe20000000004 */
[----:B------:R-:W-:Y:S02]  /*04d0*/  IMAD.MOV.U32 R5, RZ, RZ, 0x54 ;  /* 0x00000054ff057424 */ /* 0x000fe400078e00ff */
[----:B------:R-:W-:Y:S04]  /*04e0*/  STG.E.U8 desc[UR6][R2.64], R0 ;  /* 0x0000000002007986 */ /* 0x000fe8000c101106 */
[----:B------:R0:W-:Y:S04]  /*04f0*/  STG.E.U8 desc[UR6][R2.64+0x7], R0 ;  /* 0x0000070002007986 */ /* 0x0001e8000c101106 */
[----:B------:R-:W-:Y:S04]  /*0500*/  STG.E.U8 desc[UR6][R2.64+0x1], R4 ;  /* 0x0000010402007986 */ /* 0x000fe8000c101106 */
[----:B------:R-:W-:Y:S01]  /*0510*/  STG.E.U8 desc[UR6][R2.64+0x5], R4 ;  /* 0x0000050402007986 */ /* 0x000fe2000c101106 */
[----:B0-----:R-:W-:-:S03]  /*0520*/  PRMT R0, R9, 0x7610, R0 ;  /* 0x0000761009007816 */ /* 0x001fc60000000000 */
[----:B------:R-:W-:Y:S04]  /*0530*/  STG.E.U8 desc[UR6][R2.64+0x2], R5 ;  /* 0x0000020502007986 */ /* 0x000fe8000c101106 */
[----:B------:R-:W-:Y:S04]  /*0540*/  STG.E.U8 desc[UR6][R2.64+0x3], R6 ;  /* 0x0000030602007986 */ /* 0x000fe8000c101106 */
[----:B------:R-:W-:Y:S04]  /*0550*/  STG.E.U8 desc[UR6][R2.64+0x4], R7 ;  /* 0x0000040702007986 */ /* 0x000fe8000c101106 */
[----:B------:R-:W-:Y:S04]  /*0560*/  STG.E.U8 desc[UR6][R2.64+0x6], R8 ;  /* 0x0000060802007986 */ /* 0x000fe8000c101106 */
[----:B------:R-:W-:Y:S04]  /*0570*/  STG.E.U8 desc[UR6][R2.64+0x8], R0 ;  /* 0x0000080002007986 */ /* 0x000fe8000c101106 */
[----:B------:R-:W-:Y:S01]  /*0580*/  STG.E.U8 desc[UR6][R2.64+0x9], RZ ;  /* 0x000009ff02007986 */ /* 0x000fe2000c101106 */
[----:B------:R-:W-:Y:S05]  /*0590*/  EXIT ;  /* 0x000000000000794d */ /* 0x000fea0003800000 */
.L_x_5:
[----:B------:R-:W0:Y:S01]  /*05a0*/  LDCU.64 UR8, c[0x0][0x398] ;  /* 0x00007300ff0877ac */ /* 0x000e220008000a00 */
[----:B------:R-:W1:Y:S01]  /*05b0*/  LDCU.64 UR10, c[0x0][0x3a0] ;  /* 0x00007400ff0a77ac */ /* 0x000e620008000a00 */
[----:B0-----:R-:W-:Y:S02]  /*05c0*/  IADD3 R6, P0, PT, R16, UR8, RZ ;  /* 0x0000000810067c10 */ /* 0x001fe4000ff1e0ff */
[----:B-1----:R-:W-:Y:S02]  /*05d0*/  IADD3 R8, P1, PT, R4, UR10, RZ ;  /* 0x0000000a04087c10 */ /* 0x002fe4000ff3e0ff */
[----:B------:R-:W-:Y:S02]  /*05e0*/  IADD3.X R7, PT, PT, R5, UR9, RZ, P0, !PT ;  /* 0x0000000905077c10 */ /* 0x000fe400087fe4ff */
[----:B------:R-:W-:-:S09]  /*05f0*/  IADD3.X R4, PT, PT, R0, UR11, RZ, P1, !PT ;  /* 0x0000000b00047c10 */ /* 0x000fd20008ffe4ff */
.L_x_7:
[----:B------:R-:W-:Y:S02]  /*0600*/  IMAD.MOV.U32 R2, RZ, RZ, R6 ;  /* 0x000000ffff027224 */ /* 0x000fe400078e0006 */
[----:B------:R-:W-:-:S05]  /*0610*/  IMAD.MOV.U32 R3, RZ, RZ, R7 ;  /* 0x000000ffff037224 */ /* 0x000fca00078e0007 */
[----:B------:R0:W2:Y:S01]  /*0620*/  LDG.E.U8 R5, desc[UR6][R2.64] ;  /* 0x0000000602057981 */ /* 0x0000a2000c1e1100 */
[----:B------:R-:W-:Y:S02]  /*0630*/  IADD3 R6, P1, PT, R6, 0x1, RZ ;  /* 0x0000000106067810 */ /* 0x000fe40007f3e0ff */
[----:B------:R-:W-:-:S03]  /*0640*/  IADD3 R0, P2, PT, R8, 0x1, RZ ;  /* 0x0000000108007810 */ /* 0x000fc60007f5e0ff */
[----:B------:R-:W-:Y:S02]  /*0650*/  IMAD.X R7, RZ, RZ, R7, P1 ;  /* 0x000000ffff077224 */ /* 0x000fe400008e0607 */
[----:B0-----:R-:W-:Y:S02]  /*0660*/  IMAD.MOV.U32 R2, RZ, RZ, R8 ;  /* 0x000000ffff027224 */ /* 0x001fe400078e0008 */
[--C-:B------:R-:W-:Y:S02]  /*0670*/  IMAD.MOV.U32 R3, RZ, RZ, R4.reuse ;  /* 0x000000ffff037224 */ /* 0x100fe400078e0004 */
[----:B------:R-:W-:Y:S01]  /*0680*/  IMAD.X R4, RZ, RZ, R4, P2 ;  /* 0x000000ffff047224 */ /* 0x000fe200010e0604 */
[----:B--2---:R-:W-:Y:S02]  /*0690*/  ISETP.NE.AND P0, PT, R5, RZ, PT ;  /* 0x000000ff0500720c */ /* 0x004fe40003f05270 */
[----:B------:R0:W-:Y:S11]  /*06a0*/  STG.E.U8 desc[UR6][R2.64], R5 ;  /* 0x0000000502007986 */ /* 0x0001f6000c101106 */
[----:B0-----:R-:W-:Y:S05]  /*06b0*/  @!P0 EXIT ;  /* 0x000000000000894d */ /* 0x001fea0003800000 */
[----:B------:R-:W-:Y:S01]  /*06c0*/  IMAD.MOV.U32 R8, RZ, RZ, R0 ;  /* 0x000000ffff087224 */ /* 0x000fe200078e0000 */
[----:B------:R-:W-:Y:S06]  /*06d0*/  BRA `(.L_x_7) ;  /* 0xfffffffc00c87947 */ /* 0x000fec000383ffff */
.L_x_8:
[----:B------:R-:W-:-:S00]  /*06e0*/  BRA `(.L_x_8) ;  /* 0xfffffffc00fc7947 */ /* 0x000fc0000383ffff */
[----:B------:R-:W-:-:S00]  /*06f0*/  NOP ;  /* 0x0000000000007918 */ /* 0x000fc00000000000 */
        /* <DEDUP_REMOVED lines=8> */
.L_x_9:


//--------------------- .nv.shared.reserved.0     --------------------------
	.section	.nv.shared.reserved.0,"aw",@nobits
	.weak		__nv_reservedSMEM_offset_0_alias
	.size		__nv_reservedSMEM_offset_0_alias, 0, 64
	.other		__nv_reservedSMEM_offset_0_alias,@"STO_CUDA_RESERVED_SHARED STV_DEFAULT"
__nv_reservedSMEM_offset_0_alias:
	.zero		0
	.zero		64


//--------------------- .nv.constant0._Z20crackPasswordsKernelPKcS0_S0_S0_Pciii --------------------------
	.section	.nv.constant0._Z20crackPasswordsKernelPKcS0_S0_S0_Pciii,"a",@progbits
	.sectionflags	@""
	.align	4
.nv.constant0._Z20crackPasswordsKernelPKcS0_S0_S0_Pciii:
	.zero		948


//--------------------- SYMBOLS --------------------------

	.type		.nv.reservedSmem.offset0,@object
	.size		.nv.reservedSmem.offset0,0x4
